//
// Generated by NVIDIA NVVM Compiler
//
// Compiler Build ID: CL-36424714
// Cuda compilation tools, release 13.0, V13.0.88
// Based on NVVM 20.0.0
//

.version 9.0
.target sm_100
.address_size 64

	// .globl	_Z4reluPiS_

.visible .entry _Z4reluPiS_(
	.param .u64 .ptr .align 1 _Z4reluPiS__param_0,
	.param .u64 .ptr .align 1 _Z4reluPiS__param_1
)
{
	.reg .b32 	%r<4>;
	.reg .b64 	%rd<8>;

	ld.param.u64 	%rd1, [_Z4reluPiS__param_0];
	ld.param.u64 	%rd2, [_Z4reluPiS__param_1];
	cvta.to.global.u64 	%rd3, %rd2;
	cvta.to.global.u64 	%rd4, %rd1;
	mov.u32 	%r1, %tid.x;
	mul.wide.u32 	%rd5, %r1, 4;
	add.s64 	%rd6, %rd4, %rd5;
	ld.global.u32 	%r2, [%rd6];
	max.s32 	%r3, %r2, 0;
	add.s64 	%rd7, %rd3, %rd5;
	st.global.u32 	[%rd7], %r3;
	ret;

}


// ===== COMPILED SASS (sm_100) =====

	.target	sm_100

	.elftype	@"ET_EXEC"


//--------------------- .note.nv.tkinfo           --------------------------
	.section	.note.nv.tkinfo,"",@"SHT_NOTE"
	.sectionflags	@"SHF_NOTE_NV_TKINFO"
	.tkinfo
        /*0018*/ 	.word	0x00000002
        /*0030*/ 	.string	""
        /*0030*/ 	.string	"ptxas"
        /*0030*/ 	.string	"Cuda compilation tools, release 13.0, V13.0.88"
        /*0030*/ 	.string	"Build cuda_13.0.r13.0/compiler.36424714_0"
        /*0030*/ 	.string	"-arch sm_100 -m 64 "



//--------------------- .note.nv.cuinfo           --------------------------
	.section	.note.nv.cuinfo,"",@"SHT_NOTE"
	.sectionflags	@"SHF_NOTE_NV_CUINFO"
        /*0018*/ 	.short	0x0002
        /*001a*/ 	.short	0x0064
        /*001c*/ 	.short	0x0082
	.zero		2


//--------------------- .nv.info                  --------------------------
	.section	.nv.info,"",@"SHT_CUDA_INFO"
	.align	4


	//----- nvinfo : EIATTR_REGCOUNT
	.align		4
        /*0000*/ 	.byte	0x04, 0x2f
        /*0002*/ 	.short	(.L_1 - .L_0)
	.align		4
.L_0:
        /*0004*/ 	.word	index@(_Z4reluPiS_)
        /*0008*/ 	.word	0x0000000a


	//----- nvinfo : EIATTR_FRAME_SIZE
	.align		4
.L_1:
        /*000c*/ 	.byte	0x04, 0x11
        /*000e*/ 	.short	(.L_3 - .L_2)
	.align		4
.L_2:
        /*0010*/ 	.word	index@(_Z4reluPiS_)
        /*0014*/ 	.word	0x00000000


	//----- nvinfo : EIATTR_MIN_STACK_SIZE
	.align		4
.L_3:
        /*0018*/ 	.byte	0x04, 0x12
        /*001a*/ 	.short	(.L_5 - .L_4)
	.align		4
.L_4:
        /*001c*/ 	.word	index@(_Z4reluPiS_)
        /*0020*/ 	.word	0x00000000
.L_5:


//--------------------- .nv.compat                --------------------------
	.section	.nv.compat,"",@"SHT_CUDA_COMPAT_INFO"
	.align	4
        /*0000*/ 	.byte	0x02, 0x09, 0x00, 0x00, 0x02, 0x02, 0x01, 0x00, 0x02, 0x05, 0x05, 0x00, 0x03, 0x07, 0x01, 0x01
        /*0010*/ 	.byte	0x02, 0x03, 0x00, 0x00, 0x02, 0x06, 0x01, 0x00, 0x04, 0x0b, 0x08, 0x00, 0x09, 0x00, 0x00, 0x00
        /*0020*/ 	.byte	0x00, 0x00, 0x00, 0x00


//--------------------- .nv.info._Z4reluPiS_      --------------------------
	.section	.nv.info._Z4reluPiS_,"",@"SHT_CUDA_INFO"
	.sectionflags	@""
	.align	4


	//----- nvinfo : EIATTR_CUDA_API_VERSION
	.align		4
        /*0000*/ 	.byte	0x04, 0x37
        /*0002*/ 	.short	(.L_7 - .L_6)
.L_6:
        /*0004*/ 	.word	0x00000082


	//----- nvinfo : EIATTR_KPARAM_INFO
	.align		4
.L_7:
        /*0008*/ 	.byte	0x04, 0x17
        /*000a*/ 	.short	(.L_9 - .L_8)
.L_8:
        /*000c*/ 	.word	0x00000000
        /*0010*/ 	.short	0x0001
        /*0012*/ 	.short	0x0008
        /*0014*/ 	.byte	0x00, 0xf5, 0x21, 0x00


	//----- nvinfo : EIATTR_KPARAM_INFO
	.align		4
.L_9:
        /*0018*/ 	.byte	0x04, 0x17
        /*001a*/ 	.short	(.L_11 - .L_10)
.L_10:
        /*001c*/ 	.word	0x00000000
        /*0020*/ 	.short	0x0000
        /*0022*/ 	.short	0x0000
        /*0024*/ 	.byte	0x00, 0xf5, 0x21, 0x00


	//----- nvinfo : EIATTR_SPARSE_MMA_MASK
	.align		4
.L_11:
        /*0028*/ 	.byte	0x03, 0x50
        /*002a*/ 	.short	0x0000


	//----- nvinfo : EIATTR_MAXREG_COUNT
	.align		4
        /*002c*/ 	.byte	0x03, 0x1b
        /*002e*/ 	.short	0x00ff


	//----- nvinfo : EIATTR_MERCURY_ISA_VERSION
	.align		4
        /*0030*/ 	.byte	0x03, 0x5f
        /*0032*/ 	.short	0x0101


	//----- nvinfo : EIATTR_VRC_CTA_INIT_COUNT
	.align		4
        /*0034*/ 	.byte	0x02, 0x4a
	.zero		1
	.zero		1


	//----- nvinfo : EIATTR_EXIT_INSTR_OFFSETS
	.align		4
        /*0038*/ 	.byte	0x04, 0x1c
        /*003a*/ 	.short	(.L_13 - .L_12)


	//   ....[0]....
.L_12:
        /*003c*/ 	.word	0x000000a0


	//----- nvinfo : EIATTR_CBANK_PARAM_SIZE
	.align		4
.L_13:
        /*0040*/ 	.byte	0x03, 0x19
        /*0042*/ 	.short	0x0010


	//----- nvinfo : EIATTR_PARAM_CBANK
	.align		4
        /*0044*/ 	.byte	0x04, 0x0a
        /*0046*/ 	.short	(.L_15 - .L_14)
	.align		4
.L_14:
        /*0048*/ 	.word	index@(.nv.constant0._Z4reluPiS_)
        /*004c*/ 	.short	0x0380
        /*004e*/ 	.short	0x0010


	//----- nvinfo : EIATTR_SW_WAR
	.align		4
.L_15:
        /*0050*/ 	.byte	0x04, 0x36
        /*0052*/ 	.short	(.L_17 - .L_16)
.L_16:
        /*0054*/ 	.word	0x00000008
.L_17:


//--------------------- .nv.callgraph             --------------------------
	.section	.nv.callgraph,"",@"SHT_CUDA_CALLGRAPH"
	.align	4
	.sectionentsize	8
	.align		4
        /*0000*/ 	.word	0x00000000
	.align		4
        /*0004*/ 	.word	0xffffffff
	.align		4
        /*0008*/ 	.word	0x00000000
	.align		4
        /*000c*/ 	.word	0xfffffffe
	.align		4
        /*0010*/ 	.word	0x00000000
	.align		4
        /*0014*/ 	.word	0xfffffffd
	.align		4
        /*0018*/ 	.word	0x00000000
	.align		4
        /*001c*/ 	.word	0xfffffffc


//--------------------- .text._Z4reluPiS_         --------------------------
	.section	.text._Z4reluPiS_,"ax",@progbits
	.align	128
        .global         _Z4reluPiS_
        .type           _Z4reluPiS_,@function
        .size           _Z4reluPiS_,(.L_x_1 - _Z4reluPiS_)
        .other          _Z4reluPiS_,@"STO_CUDA_ENTRY STV_DEFAULT"
_Z4reluPiS_:
.text._Z4reluPiS_:
[----:B------:R-:W-:Y:S01]  /*0000*/  LDC R1, c[0x0][0x37c] ;  /* 0x0000df00ff017b82 */ /* 0x000fe20000000800 */
[----:B------:R-:W0:Y:S07]  /*0010*/  S2R R7, SR_TID.X ;  /* 0x0000000000077919 */ /* 0x000e2e0000002100 */
[----:B------:R-:W0:Y:S01]  /*0020*/  LDC.64 R2, c[0x0][0x380] ;  /* 0x0000e000ff027b82 */ /* 0x000e220000000a00 */
[----:B------:R-:W1:Y:S07]  /*0030*/  LDCU.64 UR4, c[0x0][0x358] ;  /* 0x00006b00ff0477ac */ /* 0x000e6e0008000a00 */
[----:B------:R-:W2:Y:S01]  /*0040*/  LDC.64 R4, c[0x0][0x388] ;  /* 0x0000e200ff047b82 */ /* 0x000ea20000000a00 */
[----:B0-----:R-:W-:-:S06]  /*0050*/  IMAD.WIDE.U32 R2, R7, 0x4, R2 ;  /* 0x0000000407027825 */ /* 0x001fcc00078e0002 */
[----:B-1----:R-:W3:Y:S01]  /*0060*/  LDG.E R2, desc[UR4][R2.64] ;  /* 0x0000000402027981 */ /* 0x002ee2000c1e1900 */
[----:B--2---:R-:W-:Y:S01]  /*0070*/  IMAD.WIDE.U32 R4, R7, 0x4, R4 ;  /* 0x0000000407047825 */ /* 0x004fe200078e0004 */
[----:B---3--:R-:W-:-:S05]  /*0080*/  VIMNMX R7, PT, PT, RZ, R2, !PT ;  /* 0x00000002ff077248 */ /* 0x008fca0007fe0100 */
[----:B------:R-:W-:Y:S01]  /*0090*/  STG.E desc[UR4][R4.64], R7 ;  /* 0x0000000704007986 */ /* 0x000fe2000c101904 */
[----:B------:R-:W-:Y:S05]  /*00a0*/  EXIT ;  /* 0x000000000000794d */ /* 0x000fea0003800000 */
.L_x_0:
[----:B------:R-:W-:-:S00]  /*00b0*/  BRA `(.L_x_0) ;  /* 0xfffffffc00fc7947 */ /* 0x000fc0000383ffff */
[----:B------:R-:W-:-:S00]  /*00c0*/  NOP ;  /* 0x0000000000007918 */ /* 0x000fc00000000000 */
        /* <DEDUP_REMOVED lines=11> */
.L_x_1:


//--------------------- .nv.shared.reserved.0     --------------------------
	.section	.nv.shared.reserved.0,"aw",@nobits
	.weak		__nv_reservedSMEM_offset_0_alias
	.size		__nv_reservedSMEM_offset_0_alias, 0, 64
	.other		__nv_reservedSMEM_offset_0_alias,@"STO_CUDA_RESERVED_SHARED STV_DEFAULT"
__nv_reservedSMEM_offset_0_alias:
	.zero		0
	.zero		64


//--------------------- .nv.constant0._Z4reluPiS_ --------------------------
	.section	.nv.constant0._Z4reluPiS_,"a",@progbits
	.sectionflags	@""
	.align	4
.nv.constant0._Z4reluPiS_:
	.zero		912


//--------------------- SYMBOLS --------------------------

	.type		.nv.reservedSmem.offset0,@object
	.size		.nv.reservedSmem.offset0,0x4
